	.headerflags	@"EF_CUDA_TEXMODE_UNIFIED EF_CUDA_64BIT_ADDRESS EF_CUDA_ACCELERATORS EF_CUDA_SM90 EF_CUDA_VIRTUAL_SM(EF_CUDA_SM90)"
	.elftype	@"ET_EXEC"


//--------------------- .nv.info                  --------------------------
	.section	.nv.info,"",@"SHT_CUDA_INFO"
	.align	4


	//----- nvinfo : EIATTR_REGCOUNT
	.align		4
        /*0000*/ 	.byte	0x04, 0x2f
        /*0002*/ 	.short	(.L_1 - .L_0)
	.align		4
.L_0:
        /*0004*/ 	.word	index@(triton_poi_fused_clone_0)
        /*0008*/ 	.word	0x00000010


	//----- nvinfo : EIATTR_MIN_STACK_SIZE
	.align		4
.L_1:
        /*000c*/ 	.byte	0x04, 0x12
        /*000e*/ 	.short	(.L_3 - .L_2)
	.align		4
.L_2:
        /*0010*/ 	.word	index@(triton_poi_fused_clone_0)
        /*0014*/ 	.word	0x00000000


	//----- nvinfo : EIATTR_FRAME_SIZE
	.align		4
.L_3:
        /*0018*/ 	.byte	0x04, 0x11
        /*001a*/ 	.short	(.L_5 - .L_4)
	.align		4
.L_4:
        /*001c*/ 	.word	index@(triton_poi_fused_clone_0)
        /*0020*/ 	.word	0x00000000


	//----- nvinfo : EIATTR_MIN_STACK_SIZE
	.align		4
.L_5:
        /*0024*/ 	.byte	0x04, 0x12
        /*0026*/ 	.short	(.L_7 - .L_6)
	.align		4
.L_6:
        /*0028*/ 	.word	index@(triton_poi_fused_clone_0)
        /*002c*/ 	.word	0x00000000
.L_7:


//--------------------- .nv.info.triton_poi_fused_clone_0 --------------------------
	.section	.nv.info.triton_poi_fused_clone_0,"",@"SHT_CUDA_INFO"
	.sectionflags	@""
	.align	4


	//----- nvinfo : EIATTR_CUDA_API_VERSION
	.align		4
        /*0000*/ 	.byte	0x04, 0x37
        /*0002*/ 	.short	(.L_9 - .L_8)
.L_8:
        /*0004*/ 	.word	0x0000007c


	//----- nvinfo : EIATTR_KPARAM_INFO
	.align		4
.L_9:
        /*0008*/ 	.byte	0x04, 0x17
        /*000a*/ 	.short	(.L_11 - .L_10)
.L_10:
        /*000c*/ 	.word	0x00000000
        /*0010*/ 	.short	0x0002
        /*0012*/ 	.short	0x0010
        /*0014*/ 	.byte	0x00, 0xf0, 0x11, 0x00


	//----- nvinfo : EIATTR_KPARAM_INFO
	.align		4
.L_11:
        /*0018*/ 	.byte	0x04, 0x17
        /*001a*/ 	.short	(.L_13 - .L_12)
.L_12:
        /*001c*/ 	.word	0x00000000
        /*0020*/ 	.short	0x0001
        /*0022*/ 	.short	0x0008
        /*0024*/ 	.byte	0x00, 0xf4, 0x21, 0x00


	//----- nvinfo : EIATTR_KPARAM_INFO
	.align		4
.L_13:
        /*0028*/ 	.byte	0x04, 0x17
        /*002a*/ 	.short	(.L_15 - .L_14)
.L_14:
        /*002c*/ 	.word	0x00000000
        /*0030*/ 	.short	0x0000
        /*0032*/ 	.short	0x0000
        /*0034*/ 	.byte	0x00, 0xf4, 0x21, 0x00


	//----- nvinfo : EIATTR_SPARSE_MMA_MASK
	.align		4
.L_15:
        /*0038*/ 	.byte	0x03, 0x50
        /*003a*/ 	.short	0x0000


	//----- nvinfo : EIATTR_MAXREG_COUNT
	.align		4
        /*003c*/ 	.byte	0x03, 0x1b
        /*003e*/ 	.short	0x00ff


	//----- nvinfo : EIATTR_EXIT_INSTR_OFFSETS
	.align		4
        /*0040*/ 	.byte	0x04, 0x1c
        /*0042*/ 	.short	(.L_17 - .L_16)


	//   ....[0]....
.L_16:
        /*0044*/ 	.word	0x00000230


	//   ....[1]....
        /*0048*/ 	.word	0x00000250


	//----- nvinfo : EIATTR_REQNTID
	.align		4
.L_17:
        /*004c*/ 	.byte	0x04, 0x10
        /*004e*/ 	.short	(.L_19 - .L_18)
.L_18:
        /*0050*/ 	.word	0x00000080
        /*0054*/ 	.word	0x00000001
        /*0058*/ 	.word	0x00000001


	//----- nvinfo : EIATTR_CRS_STACK_SIZE
	.align		4
.L_19:
        /*005c*/ 	.byte	0x04, 0x1e
        /*005e*/ 	.short	(.L_21 - .L_20)
.L_20:
        /*0060*/ 	.word	0x00000000


	//----- nvinfo : EIATTR_CBANK_PARAM_SIZE
	.align		4
.L_21:
        /*0064*/ 	.byte	0x03, 0x19
        /*0066*/ 	.short	0x0014


	//----- nvinfo : EIATTR_PARAM_CBANK
	.align		4
        /*0068*/ 	.byte	0x04, 0x0a
        /*006a*/ 	.short	(.L_23 - .L_22)
	.align		4
.L_22:
        /*006c*/ 	.word	index@(.nv.constant0.triton_poi_fused_clone_0)
        /*0070*/ 	.short	0x0210
        /*0072*/ 	.short	0x0014


	//----- nvinfo : EIATTR_SW_WAR
	.align		4
.L_23:
        /*0074*/ 	.byte	0x04, 0x36
        /*0076*/ 	.short	(.L_25 - .L_24)
.L_24:
        /*0078*/ 	.word	0x00000008
.L_25:


//--------------------- .nv.callgraph             --------------------------
	.section	.nv.callgraph,"",@"SHT_CUDA_CALLGRAPH"
	.align	4
	.sectionentsize	8
	.align		4
        /*0000*/ 	.word	0x00000000
	.align		4
        /*0004*/ 	.word	0xffffffff
	.align		4
        /*0008*/ 	.word	0x00000000
	.align		4
        /*000c*/ 	.word	0xfffffffe
	.align		4
        /*0010*/ 	.word	0x00000000
	.align		4
        /*0014*/ 	.word	0xfffffffd
	.align		4
        /*0018*/ 	.word	0x00000000
	.align		4
        /*001c*/ 	.word	0xfffffffc


//--------------------- .text.triton_poi_fused_clone_0 --------------------------
	.section	.text.triton_poi_fused_clone_0,"ax",@progbits
	.align	128
        .global         triton_poi_fused_clone_0
        .type           triton_poi_fused_clone_0,@function
        .size           triton_poi_fused_clone_0,(.L_x_3 - triton_poi_fused_clone_0)
        .other          triton_poi_fused_clone_0,@"STO_CUDA_ENTRY STV_DEFAULT"
triton_poi_fused_clone_0:
.text.triton_poi_fused_clone_0:
[----:B------:R-:W0:Y:S02]  /*0000*/  LDC R1, c[0x0][0x28] ;  /* 0x00000a00ff017b82 */ /* 0x000e240000000800 */
[----:B------:R-:W1:Y:S01]  /*0010*/  S2R R0, SR_TID.X ;  /* 0x0000000000007919 */ /* 0x000e620000002100 */
[----:B------:R-:W2:Y:S01]  /*0020*/  LDC.64 R4, c[0x0][0x218] ;  /* 0x00008600ff047b82 */ /* 0x000ea20000000a00 */
[----:B------:R-:W-:Y:S01]  /*0030*/  ULDC.64 UR4, c[0x0][0x208] ;  /* 0x0000820000047ab9 */ /* 0x000fe20000000a00 */
[----:B------:R-:W-:Y:S01]  /*0040*/  BSSY B0, `(.L_x_0) ;  /* 0x000001e000007945 */ /* 0x000fe20003800000 */
[----:B------:R-:W3:Y:S01]  /*0050*/  S2R R7, SR_CTAID.X ;  /* 0x0000000000077919 */ /* 0x000ee20000002500 */
[----:B-1----:R-:W-:Y:S02]  /*0060*/  LOP3.LUT R0, R0, 0x7f, RZ, 0xc0, !PT ;  /* 0x0000007f00007812 */ /* 0x002fe400078ec0ff */
[----:B---3--:R-:W-:-:S03]  /*0070*/  SHF.R.S32.HI R2, RZ, 0x18, R7 ;  /* 0x00000018ff027819 */ /* 0x008fc60000011407 */
[----:B------:R-:W-:Y:S01]  /*0080*/  IMAD R7, R7, 0x80, R0 ;  /* 0x0000008007077824 */ /* 0x000fe200078e0200 */
[----:B------:R-:W-:-:S03]  /*0090*/  SGXT R0, R2, 0x1 ;  /* 0x000000010200781a */ /* 0x000fc60000000200 */
[C---:B--2---:R-:W-:Y:S01]  /*00a0*/  IMAD.WIDE R4, R7.reuse, 0x4, R4 ;  /* 0x0000000407047825 */ /* 0x044fe200078e0204 */
[----:B------:R-:W1:Y:S01]  /*00b0*/  LDC.64 R2, c[0x0][0x210] ;  /* 0x00008400ff027b82 */ /* 0x000e620000000a00 */
[----:B------:R-:W-:Y:S02]  /*00c0*/  ISETP.GE.AND P0, PT, R7, 0x100, PT ;  /* 0x000001000700780c */ /* 0x000fe40003f06270 */
[CC--:B------:R-:W-:Y:S02]  /*00d0*/  LEA.HI R8, R0.reuse, R7.reuse, RZ, 0x3 ;  /* 0x0000000700087211 */ /* 0x0c0fe400078f18ff */
[----:B------:R-:W-:Y:S02]  /*00e0*/  LEA.HI R6, R0, R7, RZ, 0x2 ;  /* 0x0000000700067211 */ /* 0x000fe400078f10ff */
[--C-:B------:R-:W-:Y:S02]  /*00f0*/  SHF.R.S32.HI R9, RZ, 0x3, R8.reuse ;  /* 0x00000003ff097819 */ /* 0x100fe40000011408 */
[----:B------:R-:W-:-:S02]  /*0100*/  SHF.R.S32.HI R8, RZ, 0x1f, R8 ;  /* 0x0000001fff087819 */ /* 0x000fc40000011408 */
[----:B------:R-:W-:Y:S02]  /*0110*/  LEA.HI R0, R0, R7, RZ, 0x5 ;  /* 0x0000000700007211 */ /* 0x000fe400078f28ff */
[----:B------:R-:W-:Y:S02]  /*0120*/  SHF.R.S32.HI R11, RZ, 0x2, R6 ;  /* 0x00000002ff0b7819 */ /* 0x000fe40000011406 */
[----:B------:R-:W-:Y:S02]  /*0130*/  LEA.HI R8, R8, R9, RZ, 0x2 ;  /* 0x0000000908087211 */ /* 0x000fe400078f10ff */
[----:B------:R-:W-:Y:S02]  /*0140*/  LOP3.LUT R10, R0, 0xffffffe0, RZ, 0xc0, !PT ;  /* 0xffffffe0000a7812 */ /* 0x000fe400078ec0ff */
[C---:B------:R-:W-:Y:S02]  /*0150*/  LOP3.LUT R0, R6.reuse, 0xfffffffc, RZ, 0xc0, !PT ;  /* 0xfffffffc06007812 */ /* 0x040fe400078ec0ff */
[----:B------:R-:W-:-:S02]  /*0160*/  LEA.HI R6, R6, R11, RZ, 0x1 ;  /* 0x0000000b06067211 */ /* 0x000fc400078f08ff */
[----:B------:R-:W-:Y:S02]  /*0170*/  LOP3.LUT R8, R8, 0x3ffffffc, RZ, 0xc0, !PT ;  /* 0x3ffffffc08087812 */ /* 0x000fe400078ec0ff */
[----:B------:R-:W-:Y:S01]  /*0180*/  IADD3 R13, R10, R7, -R0 ;  /* 0x000000070a0d7210 */ /* 0x000fe20007ffe800 */
[----:B------:R-:W-:Y:S01]  /*0190*/  IMAD.MOV.U32 R7, RZ, RZ, RZ ;  /* 0x000000ffff077224 */ /* 0x000fe200078e00ff */
[----:B------:R-:W-:Y:S01]  /*01a0*/  LOP3.LUT R6, R6, 0xffffffe, RZ, 0xc0, !PT ;  /* 0x0ffffffe06067812 */ /* 0x000fe200078ec0ff */
[----:B------:R-:W-:-:S04]  /*01b0*/  IMAD.IADD R8, R9, 0x1, -R8 ;  /* 0x0000000109087824 */ /* 0x000fc800078e0a08 */
[----:B------:R-:W-:Y:S02]  /*01c0*/  IMAD.IADD R6, R11, 0x1, -R6 ;  /* 0x000000010b067824 */ /* 0x000fe400078e0a06 */
[----:B------:R-:W-:-:S04]  /*01d0*/  IMAD R13, R8, 0x4, R13 ;  /* 0x00000004080d7824 */ /* 0x000fc800078e020d */
[----:B------:R-:W-:-:S04]  /*01e0*/  IMAD R13, R6, 0x10, R13 ;  /* 0x00000010060d7824 */ /* 0x000fc800078e020d */
[----:B-1----:R-:W-:Y:S01]  /*01f0*/  IMAD.WIDE R2, R13, 0x4, R2 ;  /* 0x000000040d027825 */ /* 0x002fe200078e0202 */
[----:B------:R-:W-:Y:S06]  /*0200*/  @P0 BRA `(.L_x_1) ;  /* 0x0000000000040947 */ /* 0x000fec0003800000 */
[----:B------:R1:W5:Y:S02]  /*0210*/  LDG.E R7, desc[UR4][R2.64] ;  /* 0x0000000402077981 */ /* 0x000364000c1e1900 */
.L_x_1:
[----:B------:R-:W-:Y:S05]  /*0220*/  BSYNC B0 ;  /* 0x0000000000007941 */ /* 0x000fea0003800000 */
.L_x_0:
[----:B------:R-:W-:Y:S05]  /*0230*/  @P0 EXIT ;  /* 0x000000000000094d */ /* 0x000fea0003800000 */
[----:B-----5:R-:W-:Y:S01]  /*0240*/  STG.E desc[UR4][R4.64], R7 ;  /* 0x0000000704007986 */ /* 0x020fe2000c101904 */
[----:B------:R-:W-:Y:S05]  /*0250*/  EXIT ;  /* 0x000000000000794d */ /* 0x000fea0003800000 */
.L_x_2:
[----:B------:R-:W-:-:S00]  /*0260*/  BRA `(.L_x_2) ;  /* 0xfffffffc00fc7947 */ /* 0x000fc0000383ffff */
[----:B------:R-:W-:-:S00]  /*0270*/  NOP ;  /* 0x0000000000007918 */ /* 0x000fc00000000000 */
        /* <DEDUP_REMOVED lines=8> */
.L_x_3:


//--------------------- .nv.constant0.triton_poi_fused_clone_0 --------------------------
	.section	.nv.constant0.triton_poi_fused_clone_0,"a",@progbits
	.sectionflags	@""
	.align	4
.nv.constant0.triton_poi_fused_clone_0:
	.zero		548
